//
// Generated by NVIDIA NVVM Compiler
//
// Compiler Build ID: CL-36424714
// Cuda compilation tools, release 13.0, V13.0.88
// Based on NVVM 20.0.0
//

.version 9.0
.target sm_100
.address_size 64

	// .globl	_Z6kernelPKfPfi
.extern .shared .align 16 .b8 smem[];

.visible .entry _Z6kernelPKfPfi(
	.param .u64 .ptr .align 1 _Z6kernelPKfPfi_param_0,
	.param .u64 .ptr .align 1 _Z6kernelPKfPfi_param_1,
	.param .u32 _Z6kernelPKfPfi_param_2
)
{
	.reg .pred 	%p<14>;
	.reg .b32 	%r<78>;
	.reg .b32 	%f<22>;
	.reg .b64 	%rd<37>;

	ld.param.u64 	%rd7, [_Z6kernelPKfPfi_param_0];
	ld.param.u64 	%rd8, [_Z6kernelPKfPfi_param_1];
	ld.param.u32 	%r40, [_Z6kernelPKfPfi_param_2];
	cvta.to.global.u64 	%rd1, %rd7;
	cvta.to.global.u64 	%rd2, %rd8;
	mov.u32 	%r1, %tid.x;
	setp.lt.s32 	%p1, %r40, 1;
	@%p1 bra 	$L__BB0_16;
	mov.u32 	%r2, %ntid.x;
	add.s32 	%r3, %r1, %r2;
	max.u32 	%r42, %r3, 1024;
	setp.lt.u32 	%p2, %r3, 1024;
	selp.u32 	%r43, 1, 0, %p2;
	add.s32 	%r44, %r3, %r43;
	sub.s32 	%r45, %r42, %r44;
	div.u32 	%r46, %r45, %r2;
	add.s32 	%r4, %r46, %r43;
	and.b32  	%r5, %r4, 3;
	shl.b32 	%r47, %r1, 2;
	mov.u32 	%r48, smem;
	add.s32 	%r6, %r48, %r47;
	shl.b32 	%r7, %r2, 2;
	add.s32 	%r8, %r6, %r7;
	add.s32 	%r9, %r3, %r2;
	add.s32 	%r10, %r8, %r7;
	shl.b32 	%r11, %r2, 4;
	mul.lo.s32 	%r12, %r2, 12;
	mul.wide.u32 	%rd3, %r2, 16;
	mov.b32 	%r69, 0;
$L__BB0_2:
	setp.eq.s32 	%p3, %r5, 3;
	shl.b32 	%r14, %r69, 10;
	mov.u32 	%r70, %r1;
	@%p3 bra 	$L__BB0_6;
	setp.eq.s32 	%p4, %r5, 0;
	add.s32 	%r15, %r14, %r1;
	mul.wide.u32 	%rd9, %r15, 4;
	add.s64 	%rd10, %rd1, %rd9;
	ld.global.f32 	%f1, [%rd10];
	st.shared.f32 	[%r6], %f1;
	mov.u32 	%r70, %r3;
	@%p4 bra 	$L__BB0_6;
	setp.eq.s32 	%p5, %r5, 1;
	add.s32 	%r16, %r15, %r2;
	mul.wide.u32 	%rd11, %r16, 4;
	add.s64 	%rd12, %rd1, %rd11;
	ld.global.f32 	%f2, [%rd12];
	st.shared.f32 	[%r8], %f2;
	mov.u32 	%r70, %r9;
	@%p5 bra 	$L__BB0_6;
	add.s32 	%r70, %r9, %r2;
	add.s32 	%r49, %r16, %r2;
	mul.wide.u32 	%rd13, %r49, 4;
	add.s64 	%rd14, %rd1, %rd13;
	ld.global.f32 	%f3, [%rd14];
	st.shared.f32 	[%r10], %f3;
$L__BB0_6:
	setp.lt.u32 	%p6, %r4, 3;
	@%p6 bra 	$L__BB0_9;
	shl.b32 	%r50, %r70, 2;
	mov.u32 	%r51, smem;
	add.s32 	%r74, %r51, %r50;
	add.s32 	%r52, %r70, %r14;
	add.s32 	%r73, %r52, %r2;
	shl.b32 	%r53, %r2, 1;
	add.s32 	%r72, %r52, %r53;
	mad.lo.s32 	%r71, %r2, 3, %r52;
	mul.wide.u32 	%rd15, %r52, 4;
	add.s64 	%rd36, %rd1, %rd15;
$L__BB0_8:
	ld.global.f32 	%f4, [%rd36];
	st.shared.f32 	[%r74], %f4;
	mul.wide.u32 	%rd16, %r73, 4;
	add.s64 	%rd17, %rd1, %rd16;
	ld.global.f32 	%f5, [%rd17];
	add.s32 	%r54, %r74, %r7;
	st.shared.f32 	[%r54], %f5;
	mul.wide.u32 	%rd18, %r72, 4;
	add.s64 	%rd19, %rd1, %rd18;
	ld.global.f32 	%f6, [%rd19];
	shl.b32 	%r55, %r2, 3;
	add.s32 	%r56, %r74, %r55;
	st.shared.f32 	[%r56], %f6;
	mul.wide.u32 	%rd20, %r71, 4;
	add.s64 	%rd21, %rd1, %rd20;
	ld.global.f32 	%f7, [%rd21];
	add.s32 	%r57, %r74, %r12;
	st.shared.f32 	[%r57], %f7;
	add.s32 	%r70, %r70, %r7;
	add.s32 	%r74, %r74, %r11;
	add.s32 	%r73, %r73, %r7;
	add.s32 	%r72, %r72, %r7;
	add.s32 	%r71, %r71, %r7;
	add.s64 	%rd36, %rd36, %rd3;
	setp.lt.u32 	%p7, %r70, 1024;
	@%p7 bra 	$L__BB0_8;
$L__BB0_9:
	setp.eq.s32 	%p8, %r5, 3;
	bar.sync 	0;
	mov.u32 	%r76, %r1;
	@%p8 bra 	$L__BB0_13;
	setp.eq.s32 	%p9, %r5, 0;
	ld.shared.f32 	%f8, [%r6];
	add.f32 	%f9, %f8, %f8;
	add.s32 	%r33, %r14, %r1;
	mul.wide.u32 	%rd22, %r33, 4;
	add.s64 	%rd23, %rd2, %rd22;
	st.global.f32 	[%rd23], %f9;
	mov.u32 	%r76, %r3;
	@%p9 bra 	$L__BB0_13;
	setp.eq.s32 	%p10, %r5, 1;
	ld.shared.f32 	%f10, [%r8];
	add.f32 	%f11, %f10, %f10;
	add.s32 	%r34, %r33, %r2;
	mul.wide.u32 	%rd24, %r34, 4;
	add.s64 	%rd25, %rd2, %rd24;
	st.global.f32 	[%rd25], %f11;
	mov.u32 	%r76, %r9;
	@%p10 bra 	$L__BB0_13;
	add.s32 	%r76, %r9, %r2;
	ld.shared.f32 	%f12, [%r10];
	add.f32 	%f13, %f12, %f12;
	add.s32 	%r58, %r34, %r2;
	mul.wide.u32 	%rd26, %r58, 4;
	add.s64 	%rd27, %rd2, %rd26;
	st.global.f32 	[%rd27], %f13;
$L__BB0_13:
	setp.lt.u32 	%p11, %r4, 3;
	@%p11 bra 	$L__BB0_15;
$L__BB0_14:
	shl.b32 	%r59, %r76, 2;
	mov.u32 	%r60, smem;
	add.s32 	%r61, %r60, %r59;
	ld.shared.f32 	%f14, [%r61];
	add.f32 	%f15, %f14, %f14;
	add.s32 	%r62, %r14, %r76;
	mul.wide.u32 	%rd28, %r62, 4;
	add.s64 	%rd29, %rd2, %rd28;
	st.global.f32 	[%rd29], %f15;
	add.s32 	%r63, %r61, %r7;
	ld.shared.f32 	%f16, [%r63];
	add.f32 	%f17, %f16, %f16;
	add.s32 	%r64, %r62, %r2;
	mul.wide.u32 	%rd30, %r64, 4;
	add.s64 	%rd31, %rd2, %rd30;
	st.global.f32 	[%rd31], %f17;
	add.s32 	%r65, %r63, %r7;
	ld.shared.f32 	%f18, [%r65];
	add.f32 	%f19, %f18, %f18;
	add.s32 	%r66, %r64, %r2;
	mul.wide.u32 	%rd32, %r66, 4;
	add.s64 	%rd33, %rd2, %rd32;
	st.global.f32 	[%rd33], %f19;
	add.s32 	%r67, %r65, %r7;
	ld.shared.f32 	%f20, [%r67];
	add.f32 	%f21, %f20, %f20;
	add.s32 	%r68, %r66, %r2;
	mul.wide.u32 	%rd34, %r68, 4;
	add.s64 	%rd35, %rd2, %rd34;
	st.global.f32 	[%rd35], %f21;
	add.s32 	%r76, %r7, %r76;
	setp.lt.u32 	%p12, %r76, 1024;
	@%p12 bra 	$L__BB0_14;
$L__BB0_15:
	bar.sync 	0;
	add.s32 	%r69, %r69, 1;
	setp.ne.s32 	%p13, %r69, %r40;
	@%p13 bra 	$L__BB0_2;
$L__BB0_16:
	ret;

}


// ===== COMPILED SASS (sm_100) =====

	.target	sm_100

	.elftype	@"ET_EXEC"


//--------------------- .note.nv.tkinfo           --------------------------
	.section	.note.nv.tkinfo,"",@"SHT_NOTE"
	.sectionflags	@"SHF_NOTE_NV_TKINFO"
	.tkinfo
        /*0018*/ 	.word	0x00000002
        /*0030*/ 	.string	""
        /*0030*/ 	.string	"ptxas"
        /*0030*/ 	.string	"Cuda compilation tools, release 13.0, V13.0.88"
        /*0030*/ 	.string	"Build cuda_13.0.r13.0/compiler.36424714_0"
        /*0030*/ 	.string	"-arch sm_100 -m 64 "



//--------------------- .note.nv.cuinfo           --------------------------
	.section	.note.nv.cuinfo,"",@"SHT_NOTE"
	.sectionflags	@"SHF_NOTE_NV_CUINFO"
        /*0018*/ 	.short	0x0002
        /*001a*/ 	.short	0x0064
        /*001c*/ 	.short	0x0082
	.zero		2


//--------------------- .nv.info                  --------------------------
	.section	.nv.info,"",@"SHT_CUDA_INFO"
	.align	4


	//----- nvinfo : EIATTR_REGCOUNT
	.align		4
        /*0000*/ 	.byte	0x04, 0x2f
        /*0002*/ 	.short	(.L_1 - .L_0)
	.align		4
.L_0:
        /*0004*/ 	.word	index@(_Z6kernelPKfPfi)
        /*0008*/ 	.word	0x00000020


	//----- nvinfo : EIATTR_FRAME_SIZE
	.align		4
.L_1:
        /*000c*/ 	.byte	0x04, 0x11
        /*000e*/ 	.short	(.L_3 - .L_2)
	.align		4
.L_2:
        /*0010*/ 	.word	index@(_Z6kernelPKfPfi)
        /*0014*/ 	.word	0x00000000


	//----- nvinfo : EIATTR_MIN_STACK_SIZE
	.align		4
.L_3:
        /*0018*/ 	.byte	0x04, 0x12
        /*001a*/ 	.short	(.L_5 - .L_4)
	.align		4
.L_4:
        /*001c*/ 	.word	index@(_Z6kernelPKfPfi)
        /*0020*/ 	.word	0x00000000
.L_5:


//--------------------- .nv.compat                --------------------------
	.section	.nv.compat,"",@"SHT_CUDA_COMPAT_INFO"
	.align	4
        /*0000*/ 	.byte	0x02, 0x09, 0x00, 0x00, 0x02, 0x02, 0x01, 0x00, 0x02, 0x05, 0x05, 0x00, 0x03, 0x07, 0x01, 0x01
        /*0010*/ 	.byte	0x02, 0x03, 0x00, 0x00, 0x02, 0x06, 0x01, 0x00, 0x04, 0x0b, 0x08, 0x00, 0x09, 0x00, 0x00, 0x00
        /*0020*/ 	.byte	0x00, 0x00, 0x00, 0x00


//--------------------- .nv.info._Z6kernelPKfPfi  --------------------------
	.section	.nv.info._Z6kernelPKfPfi,"",@"SHT_CUDA_INFO"
	.sectionflags	@""
	.align	4


	//----- nvinfo : EIATTR_CUDA_API_VERSION
	.align		4
        /*0000*/ 	.byte	0x04, 0x37
        /*0002*/ 	.short	(.L_7 - .L_6)
.L_6:
        /*0004*/ 	.word	0x00000082


	//----- nvinfo : EIATTR_KPARAM_INFO
	.align		4
.L_7:
        /*0008*/ 	.byte	0x04, 0x17
        /*000a*/ 	.short	(.L_9 - .L_8)
.L_8:
        /*000c*/ 	.word	0x00000000
        /*0010*/ 	.short	0x0002
        /*0012*/ 	.short	0x0010
        /*0014*/ 	.byte	0x00, 0xf0, 0x11, 0x00


	//----- nvinfo : EIATTR_KPARAM_INFO
	.align		4
.L_9:
        /*0018*/ 	.byte	0x04, 0x17
        /*001a*/ 	.short	(.L_11 - .L_10)
.L_10:
        /*001c*/ 	.word	0x00000000
        /*0020*/ 	.short	0x0001
        /*0022*/ 	.short	0x0008
        /*0024*/ 	.byte	0x00, 0xf5, 0x21, 0x00


	//----- nvinfo : EIATTR_KPARAM_INFO
	.align		4
.L_11:
        /*0028*/ 	.byte	0x04, 0x17
        /*002a*/ 	.short	(.L_13 - .L_12)
.L_12:
        /*002c*/ 	.word	0x00000000
        /*0030*/ 	.short	0x0000
        /*0032*/ 	.short	0x0000
        /*0034*/ 	.byte	0x00, 0xf5, 0x21, 0x00


	//----- nvinfo : EIATTR_SPARSE_MMA_MASK
	.align		4
.L_13:
        /*0038*/ 	.byte	0x03, 0x50
        /*003a*/ 	.short	0x0000


	//----- nvinfo : EIATTR_MAXREG_COUNT
	.align		4
        /*003c*/ 	.byte	0x03, 0x1b
        /*003e*/ 	.short	0x00ff


	//----- nvinfo : EIATTR_NUM_BARRIERS
	.align		4
        /*0040*/ 	.byte	0x02, 0x4c
        /*0042*/ 	.byte	0x01
	.zero		1


	//----- nvinfo : EIATTR_MERCURY_ISA_VERSION
	.align		4
        /*0044*/ 	.byte	0x03, 0x5f
        /*0046*/ 	.short	0x0101


	//----- nvinfo : EIATTR_VRC_CTA_INIT_COUNT
	.align		4
        /*0048*/ 	.byte	0x02, 0x4a
	.zero		1
	.zero		1


	//----- nvinfo : EIATTR_EXIT_INSTR_OFFSETS
	.align		4
        /*004c*/ 	.byte	0x04, 0x1c
        /*004e*/ 	.short	(.L_15 - .L_14)


	//   ....[0]....
.L_14:
        /*0050*/ 	.word	0x00000030


	//   ....[1]....
        /*0054*/ 	.word	0x00000a70


	//----- nvinfo : EIATTR_CRS_STACK_SIZE
	.align		4
.L_15:
        /*0058*/ 	.byte	0x04, 0x1e
        /*005a*/ 	.short	(.L_17 - .L_16)
.L_16:
        /*005c*/ 	.word	0x00000000


	//----- nvinfo : EIATTR_CBANK_PARAM_SIZE
	.align		4
.L_17:
        /*0060*/ 	.byte	0x03, 0x19
        /*0062*/ 	.short	0x0014


	//----- nvinfo : EIATTR_PARAM_CBANK
	.align		4
        /*0064*/ 	.byte	0x04, 0x0a
        /*0066*/ 	.short	(.L_19 - .L_18)
	.align		4
.L_18:
        /*0068*/ 	.word	index@(.nv.constant0._Z6kernelPKfPfi)
        /*006c*/ 	.short	0x0380
        /*006e*/ 	.short	0x0014


	//----- nvinfo : EIATTR_SW_WAR
	.align		4
.L_19:
        /*0070*/ 	.byte	0x04, 0x36
        /*0072*/ 	.short	(.L_21 - .L_20)
.L_20:
        /*0074*/ 	.word	0x00000008
.L_21:


//--------------------- .nv.callgraph             --------------------------
	.section	.nv.callgraph,"",@"SHT_CUDA_CALLGRAPH"
	.align	4
	.sectionentsize	8
	.align		4
        /*0000*/ 	.word	0x00000000
	.align		4
        /*0004*/ 	.word	0xffffffff
	.align		4
        /*0008*/ 	.word	0x00000000
	.align		4
        /*000c*/ 	.word	0xfffffffe
	.align		4
        /*0010*/ 	.word	0x00000000
	.align		4
        /*0014*/ 	.word	0xfffffffd
	.align		4
        /*0018*/ 	.word	0x00000000
	.align		4
        /*001c*/ 	.word	0xfffffffc


//--------------------- .text._Z6kernelPKfPfi     --------------------------
	.section	.text._Z6kernelPKfPfi,"ax",@progbits
	.align	128
        .global         _Z6kernelPKfPfi
        .type           _Z6kernelPKfPfi,@function
        .size           _Z6kernelPKfPfi,(.L_x_12 - _Z6kernelPKfPfi)
        .other          _Z6kernelPKfPfi,@"STO_CUDA_ENTRY STV_DEFAULT"
_Z6kernelPKfPfi:
.text._Z6kernelPKfPfi:
[----:B------:R-:W-:Y:S08]  /*0000*/  LDC R1, c[0x0][0x37c] ;  /* 0x0000df00ff017b82 */ /* 0x000ff00000000800 */
[----:B------:R-:W0:Y:S02]  /*0010*/  LDC R0, c[0x0][0x390] ;  /* 0x0000e400ff007b82 */ /* 0x000e240000000800 */
[----:B0-----:R-:W-:-:S13]  /*0020*/  ISETP.GE.AND P0, PT, R0, 0x1, PT ;  /* 0x000000010000780c */ /* 0x001fda0003f06270 */
[----:B------:R-:W-:Y:S05]  /*0030*/  @!P0 EXIT ;  /* 0x000000000000894d */ /* 0x000fea0003800000 */
[----:B------:R-:W0:Y:S01]  /*0040*/  LDC R13, c[0x0][0x360] ;  /* 0x0000d800ff0d7b82 */ /* 0x000e220000000800 */
[----:B------:R-:W1:Y:S01]  /*0050*/  S2R R0, SR_TID.X ;  /* 0x0000000000007919 */ /* 0x000e620000002100 */
[----:B------:R-:W-:Y:S01]  /*0060*/  UMOV UR4, 0x400 ;  /* 0x0000040000047882 */ /* 0x000fe20000000000 */
[----:B------:R-:W2:Y:S05]  /*0070*/  LDCU.64 UR8, c[0x0][0x358] ;  /* 0x00006b00ff0877ac */ /* 0x000eaa0008000a00 */
[----:B------:R-:W3:Y:S01]  /*0080*/  S2UR UR5, SR_CgaCtaId ;  /* 0x00000000000579c3 */ /* 0x000ee20000008800 */
[----:B0-----:R-:W0:Y:S01]  /*0090*/  I2F.U32.RP R4, R13 ;  /* 0x0000000d00047306 */ /* 0x001e220000209000 */
[----:B------:R-:W-:Y:S01]  /*00a0*/  ISETP.NE.U32.AND P2, PT, R13, RZ, PT ;  /* 0x000000ff0d00720c */ /* 0x000fe20003f45070 */
[----:B---3--:R-:W-:Y:S01]  /*00b0*/  ULEA UR4, UR5, UR4, 0x18 ;  /* 0x0000000405047291 */ /* 0x008fe2000f8ec0ff */
[----:B-1----:R-:W-:-:S04]  /*00c0*/  IADD3 R12, PT, PT, R0, R13, RZ ;  /* 0x0000000d000c7210 */ /* 0x002fc80007ffe0ff */
[C---:B------:R-:W-:Y:S01]  /*00d0*/  ISETP.GE.U32.AND P0, PT, R12.reuse, 0x400, PT ;  /* 0x000004000c00780c */ /* 0x040fe20003f06070 */
[----:B0-----:R-:W0:Y:S01]  /*00e0*/  MUFU.RCP R4, R4 ;  /* 0x0000000400047308 */ /* 0x001e220000001000 */
[----:B------:R-:W-:Y:S02]  /*00f0*/  VIMNMX.U32 R5, PT, PT, R12, 0x400, !PT ;  /* 0x000004000c057848 */ /* 0x000fe40007fe0000 */
[----:B------:R-:W-:Y:S02]  /*0100*/  SEL R15, RZ, 0x1, P0 ;  /* 0x00000001ff0f7807 */ /* 0x000fe40000000000 */
[----:B------:R-:W-:Y:S01]  /*0110*/  LEA R14, R0, UR4, 0x2 ;  /* 0x00000004000e7c11 */ /* 0x000fe2000f8e10ff */
[----:B------:R-:W-:Y:S01]  /*0120*/  UMOV UR4, URZ ;  /* 0x000000ff00047c82 */ /* 0x000fe20008000000 */
[----:B------:R-:W-:Y:S02]  /*0130*/  IADD3 R18, PT, PT, R12, R13, RZ ;  /* 0x0000000d0c127210 */ /* 0x000fe40007ffe0ff */
[----:B------:R-:W-:-:S05]  /*0140*/  LEA R16, R13, R14, 0x2 ;  /* 0x0000000e0d107211 */ /* 0x000fca00078e10ff */
[----:B------:R-:W-:Y:S01]  /*0150*/  IMAD R17, R13, 0x4, R16 ;  /* 0x000000040d117824 */ /* 0x000fe200078e0210 */
[----:B0-----:R-:W-:-:S06]  /*0160*/  IADD3 R3, PT, PT, R4, 0xffffffe, RZ ;  /* 0x0ffffffe04037810 */ /* 0x001fcc0007ffe0ff */
[----:B------:R-:W0:Y:S02]  /*0170*/  F2I.FTZ.U32.TRUNC.NTZ R3, R3 ;  /* 0x0000000300037305 */ /* 0x000e24000021f000 */
[----:B0-----:R-:W-:-:S04]  /*0180*/  IMAD.MOV R2, RZ, RZ, -R3 ;  /* 0x000000ffff027224 */ /* 0x001fc800078e0a03 */
[----:B------:R-:W-:Y:S02]  /*0190*/  IMAD R7, R2, R13, RZ ;  /* 0x0000000d02077224 */ /* 0x000fe400078e02ff */
[----:B------:R-:W-:-:S04]  /*01a0*/  IMAD.MOV.U32 R2, RZ, RZ, RZ ;  /* 0x000000ffff027224 */ /* 0x000fc800078e00ff */
[----:B------:R-:W-:Y:S01]  /*01b0*/  IMAD.HI.U32 R7, R3, R7, R2 ;  /* 0x0000000703077227 */ /* 0x000fe200078e0002 */
[----:B------:R-:W-:-:S05]  /*01c0*/  IADD3 R2, PT, PT, R5, -R12, -R15 ;  /* 0x8000000c05027210 */ /* 0x000fca0007ffe80f */
[----:B------:R-:W-:-:S05]  /*01d0*/  IMAD.HI.U32 R4, R7, R2, RZ ;  /* 0x0000000207047227 */ /* 0x000fca00078e00ff */
[----:B------:R-:W-:-:S05]  /*01e0*/  IADD3 R3, PT, PT, -R4, RZ, RZ ;  /* 0x000000ff04037210 */ /* 0x000fca0007ffe1ff */
[----:B------:R-:W-:-:S05]  /*01f0*/  IMAD R2, R13, R3, R2 ;  /* 0x000000030d027224 */ /* 0x000fca00078e0202 */
[----:B------:R-:W-:-:S13]  /*0200*/  ISETP.GE.U32.AND P0, PT, R2, R13, PT ;  /* 0x0000000d0200720c */ /* 0x000fda0003f06070 */
[----:B------:R-:W-:Y:S01]  /*0210*/  @P0 IMAD.IADD R2, R2, 0x1, -R13 ;  /* 0x0000000102020824 */ /* 0x000fe200078e0a0d */
[----:B------:R-:W-:-:S04]  /*0220*/  @P0 IADD3 R4, PT, PT, R4, 0x1, RZ ;  /* 0x0000000104040810 */ /* 0x000fc80007ffe0ff */
[----:B------:R-:W-:-:S13]  /*0230*/  ISETP.GE.U32.AND P1, PT, R2, R13, PT ;  /* 0x0000000d0200720c */ /* 0x000fda0003f26070 */
[----:B------:R-:W-:Y:S01]  /*0240*/  @P1 VIADD R4, R4, 0x1 ;  /* 0x0000000104041836 */ /* 0x000fe20000000000 */
[----:B------:R-:W-:-:S05]  /*0250*/  @!P2 LOP3.LUT R4, RZ, R13, RZ, 0x33, !PT ;  /* 0x0000000dff04a212 */ /* 0x000fca00078e33ff */
[----:B------:R-:W-:-:S05]  /*0260*/  IMAD.IADD R15, R15, 0x1, R4 ;  /* 0x000000010f0f7824 */ /* 0x000fca00078e0204 */
[----:B--2---:R-:W-:-:S07]  /*0270*/  LOP3.LUT R20, R15, 0x3, RZ, 0xc0, !PT ;  /* 0x000000030f147812 */ /* 0x004fce00078ec0ff */
.L_x_10:
[----:B0-----:R-:W0:Y:S01]  /*0280*/  LDCU UR5, c[0x0][0x390] ;  /* 0x00007200ff0577ac */ /* 0x001e220008000800 */
[----:B------:R-:W-:Y:S01]  /*0290*/  ISETP.NE.AND P0, PT, R20, 0x3, PT ;  /* 0x000000031400780c */ /* 0x000fe20003f05270 */
[----:B------:R-:W-:Y:S01]  /*02a0*/  BSSY.RECONVERGENT B0, `(.L_x_0) ;  /* 0x000001a000007945 */ /* 0x000fe20003800200 */
[----:B------:R-:W-:Y:S01]  /*02b0*/  MOV R19, UR4 ;  /* 0x0000000400137c02 */ /* 0x000fe20008000f00 */
[----:B------:R-:W-:Y:S01]  /*02c0*/  UIADD3 UR4, UPT, UPT, UR4, 0x1, URZ ;  /* 0x0000000104047890 */ /* 0x000fe2000fffe0ff */
[----:B------:R-:W-:Y:S01]  /*02d0*/  ISETP.GE.U32.AND P1, PT, R15, 0x3, PT ;  /* 0x000000030f00780c */ /* 0x000fe20003f26070 */
[----:B------:R-:W-:Y:S02]  /*02e0*/  IMAD.MOV.U32 R22, RZ, RZ, R0 ;  /* 0x000000ffff167224 */ /* 0x000fe400078e0000 */
[----:B0-----:R-:W-:-:S06]  /*02f0*/  UISETP.NE.AND UP0, UPT, UR4, UR5, UPT ;  /* 0x000000050400728c */ /* 0x001fcc000bf05270 */
[----:B-1234-:R-:W-:Y:S05]  /*0300*/  @!P0 BRA `(.L_x_1) ;  /* 0x00000000004c8947 */ /* 0x01efea0003800000 */
[----:B------:R-:W0:Y:S01]  /*0310*/  LDC.64 R2, c[0x0][0x380] ;  /* 0x0000e000ff027b82 */ /* 0x000e220000000a00 */
[----:B------:R-:W-:-:S05]  /*0320*/  LEA R6, R19, R0, 0xa ;  /* 0x0000000013067211 */ /* 0x000fca00078e50ff */
[----:B0-----:R-:W-:-:S06]  /*0330*/  IMAD.WIDE.U32 R4, R6, 0x4, R2 ;  /* 0x0000000406047825 */ /* 0x001fcc00078e0002 */
[----:B------:R-:W2:Y:S01]  /*0340*/  LDG.E R5, desc[UR8][R4.64] ;  /* 0x0000000804057981 */ /* 0x000ea2000c1e1900 */
[----:B------:R-:W-:Y:S01]  /*0350*/  ISETP.NE.AND P2, PT, R20, RZ, PT ;  /* 0x000000ff1400720c */ /* 0x000fe20003f45270 */
[----:B------:R-:W-:Y:S02]  /*0360*/  IMAD.MOV.U32 R22, RZ, RZ, R12 ;  /* 0x000000ffff167224 */ /* 0x000fe400078e000c */
[----:B--2---:R0:W-:Y:S10]  /*0370*/  STS [R14], R5 ;  /* 0x000000050e007388 */ /* 0x0041f40000000800 */
[----:B------:R-:W-:Y:S05]  /*0380*/  @!P2 BRA `(.L_x_1) ;  /* 0x00000000002ca947 */ /* 0x000fea0003800000 */
[----:B------:R-:W-:Y:S02]  /*0390*/  ISETP.NE.AND P2, PT, R20, 0x1, PT ;  /* 0x000000011400780c */ /* 0x000fe40003f45270 */
[----:B------:R-:W-:-:S11]  /*03a0*/  IADD3 R4, PT, PT, R6, R13, RZ ;  /* 0x0000000d06047210 */ /* 0x000fd60007ffe0ff */
[C---:B------:R-:W-:Y:S02]  /*03b0*/  @P2 IMAD.IADD R7, R4.reuse, 0x1, R13 ;  /* 0x0000000104072824 */ /* 0x040fe400078e020d */
[----:B0-----:R-:W-:-:S04]  /*03c0*/  IMAD.WIDE.U32 R4, R4, 0x4, R2 ;  /* 0x0000000404047825 */ /* 0x001fc800078e0002 */
[----:B------:R-:W-:Y:S02]  /*03d0*/  @P2 IMAD.WIDE.U32 R2, R7, 0x4, R2 ;  /* 0x0000000407022825 */ /* 0x000fe400078e0002 */
[----:B------:R-:W2:Y:S04]  /*03e0*/  LDG.E R5, desc[UR8][R4.64] ;  /* 0x0000000804057981 */ /* 0x000ea8000c1e1900 */
[----:B------:R-:W3:Y:S01]  /*03f0*/  @P2 LDG.E R2, desc[UR8][R2.64] ;  /* 0x0000000802022981 */ /* 0x000ee2000c1e1900 */
[----:B------:R-:W-:Y:S01]  /*0400*/  MOV R22, R18 ;  /* 0x0000001200167202 */ /* 0x000fe20000000f00 */
[----:B------:R-:W-:Y:S02]  /*0410*/  @P2 IMAD.IADD R22, R18, 0x1, R13 ;  /* 0x0000000112162824 */ /* 0x000fe400078e020d */
[----:B--2---:R1:W-:Y:S04]  /*0420*/  STS [R16], R5 ;  /* 0x0000000510007388 */ /* 0x0043e80000000800 */
[----:B---3--:R1:W-:Y:S02]  /*0430*/  @P2 STS [R17], R2 ;  /* 0x0000000211002388 */ /* 0x0083e40000000800 */
.L_x_1:
[----:B------:R-:W-:Y:S05]  /*0440*/  BSYNC.RECONVERGENT B0 ;  /* 0x0000000000007941 */ /* 0x000fea0003800200 */
.L_x_0:
[----:B------:R-:W-:Y:S04]  /*0450*/  BSSY.RECONVERGENT B0, `(.L_x_2) ;  /* 0x0000022000007945 */ /* 0x000fe80003800200 */
[----:B------:R-:W-:Y:S05]  /*0460*/  @!P1 BRA `(.L_x_3) ;  /* 0x0000000000809947 */ /* 0x000fea0003800000 */
[----:B------:R-:W2:Y:S01]  /*0470*/  S2UR UR6, SR_CgaCtaId ;  /* 0x00000000000679c3 */ /* 0x000ea20000008800 */
[----:B------:R-:W-:Y:S01]  /*0480*/  UMOV UR5, 0x400 ;  /* 0x0000040000057882 */ /* 0x000fe20000000000 */
[----:B------:R-:W-:-:S04]  /*0490*/  LEA R4, R19, R22, 0xa ;  /* 0x0000001613047211 */ /* 0x000fc800078e50ff */
[C---:B------:R-:W-:Y:S01]  /*04a0*/  LEA R23, R13.reuse, R4, 0x1 ;  /* 0x000000040d177211 */ /* 0x040fe200078e08ff */
[----:B------:R-:W-:Y:S01]  /*04b0*/  IMAD.IADD R21, R4, 0x1, R13 ;  /* 0x0000000104157824 */ /* 0x000fe200078e020d */
[----:B-1----:R-:W0:Y:S01]  /*04c0*/  LDC.64 R2, c[0x0][0x380] ;  /* 0x0000e000ff027b82 */ /* 0x002e220000000a00 */
[----:B------:R-:W-:Y:S01]  /*04d0*/  IMAD R24, R13, 0x3, R4 ;  /* 0x000000030d187824 */ /* 0x000fe200078e0204 */
[----:B--2---:R-:W-:-:S06]  /*04e0*/  ULEA UR5, UR6, UR5, 0x18 ;  /* 0x0000000506057291 */ /* 0x004fcc000f8ec0ff */
[----:B------:R-:W-:Y:S01]  /*04f0*/  LEA R26, R22, UR5, 0x2 ;  /* 0x00000005161a7c11 */ /* 0x000fe2000f8e10ff */
[----:B0-----:R-:W-:-:S07]  /*0500*/  IMAD.WIDE.U32 R4, R4, 0x4, R2 ;  /* 0x0000000404047825 */ /* 0x001fce00078e0002 */
.L_x_4:
[--C-:B--2---:R-:W-:Y:S01]  /*0510*/  IMAD.WIDE.U32 R6, R21, 0x4, R2.reuse ;  /* 0x0000000415067825 */ /* 0x104fe200078e0002 */
[----:B------:R0:W2:Y:S03]  /*0520*/  LDG.E R25, desc[UR8][R4.64] ;  /* 0x0000000804197981 */ /* 0x0000a6000c1e1900 */
[--C-:B------:R-:W-:Y:S02]  /*0530*/  IMAD.WIDE.U32 R8, R23, 0x4, R2.reuse ;  /* 0x0000000417087825 */ /* 0x100fe400078e0002 */
[----:B------:R-:W3:Y:S02]  /*0540*/  LDG.E R6, desc[UR8][R6.64] ;  /* 0x0000000806067981 */ /* 0x000ee4000c1e1900 */
[----:B------:R-:W-:Y:S02]  /*0550*/  IMAD.WIDE.U32 R10, R24, 0x4, R2 ;  /* 0x00000004180a7825 */ /* 0x000fe400078e0002 */
[----:B------:R-:W4:Y:S04]  /*0560*/  LDG.E R8, desc[UR8][R8.64] ;  /* 0x0000000808087981 */ /* 0x000f28000c1e1900 */
[----:B------:R-:W5:Y:S01]  /*0570*/  LDG.E R10, desc[UR8][R10.64] ;  /* 0x000000080a0a7981 */ /* 0x000f62000c1e1900 */
[C-C-:B------:R-:W-:Y:S01]  /*0580*/  IMAD R27, R13.reuse, 0x4, R26.reuse ;  /* 0x000000040d1b7824 */ /* 0x140fe200078e021a */
[C---:B------:R-:W-:Y:S01]  /*0590*/  LEA R29, R13.reuse, R26, 0x3 ;  /* 0x0000001a0d1d7211 */ /* 0x040fe200078e18ff */
[----:B------:R-:W-:-:S02]  /*05a0*/  IMAD R28, R13, 0xc, R26 ;  /* 0x0000000c0d1c7824 */ /* 0x000fc400078e021a */
[----:B------:R-:W-:-:S05]  /*05b0*/  IMAD R22, R13, 0x4, R22 ;  /* 0x000000040d167824 */ /* 0x000fca00078e0216 */
[----:B------:R-:W-:Y:S01]  /*05c0*/  ISETP.GE.U32.AND P2, PT, R22, 0x400, PT ;  /* 0x000004001600780c */ /* 0x000fe20003f46070 */
[C---:B------:R-:W-:Y:S01]  /*05d0*/  IMAD R23, R13.reuse, 0x4, R23 ;  /* 0x000000040d177824 */ /* 0x040fe200078e0217 */
[C---:B------:R-:W-:Y:S01]  /*05e0*/  LEA R21, R13.reuse, R21, 0x2 ;  /* 0x000000150d157211 */ /* 0x040fe200078e10ff */
[C---:B0-----:R-:W-:Y:S01]  /*05f0*/  IMAD.WIDE.U32 R4, R13.reuse, 0x10, R4 ;  /* 0x000000100d047825 */ /* 0x041fe200078e0004 */
[C---:B------:R-:W-:Y:S01]  /*0600*/  LEA R24, R13.reuse, R24, 0x2 ;  /* 0x000000180d187211 */ /* 0x040fe200078e10ff */
[----:B--2---:R0:W-:Y:S04]  /*0610*/  STS [R26], R25 ;  /* 0x000000191a007388 */ /* 0x0041e80000000800 */
[----:B---3--:R2:W-:Y:S04]  /*0620*/  STS [R27], R6 ;  /* 0x000000061b007388 */ /* 0x0085e80000000800 */
[----:B----4-:R2:W-:Y:S04]  /*0630*/  STS [R29], R8 ;  /* 0x000000081d007388 */ /* 0x0105e80000000800 */
[----:B-----5:R2:W-:Y:S01]  /*0640*/  STS [R28], R10 ;  /* 0x0000000a1c007388 */ /* 0x0205e20000000800 */
[----:B0-----:R-:W-:Y:S01]  /*0650*/  IMAD R26, R13, 0x10, R26 ;  /* 0x000000100d1a7824 */ /* 0x001fe200078e021a */
[----:B------:R-:W-:Y:S06]  /*0660*/  @!P2 BRA `(.L_x_4) ;  /* 0xfffffffc00a8a947 */ /* 0x000fec000383ffff */
.L_x_3:
[----:B------:R-:W-:Y:S05]  /*0670*/  BSYNC.RECONVERGENT B0 ;  /* 0x0000000000007941 */ /* 0x000fea0003800200 */
.L_x_2:
[----:B------:R-:W-:Y:S01]  /*0680*/  BAR.SYNC.DEFER_BLOCKING 0x0 ;  /* 0x0000000000007b1d */ /* 0x000fe20000010000 */
[----:B------:R-:W-:-:S05]  /*0690*/  MOV R22, R0 ;  /* 0x0000000000167202 */ /* 0x000fca0000000f00 */
[----:B------:R-:W-:Y:S04]  /*06a0*/  BSSY.RECONVERGENT B0, `(.L_x_5) ;  /* 0x0000018000007945 */ /* 0x000fe80003800200 */
[----:B------:R-:W-:Y:S05]  /*06b0*/  @!P0 BRA `(.L_x_6) ;  /* 0x0000000000588947 */ /* 0x000fea0003800000 */
[----:B------:R-:W3:Y:S01]  /*06c0*/  LDS R4, [R14] ;  /* 0x000000000e047984 */ /* 0x000ee20000000800 */
[----:B-1----:R-:W0:Y:S01]  /*06d0*/  LDC.64 R2, c[0x0][0x388] ;  /* 0x0000e200ff027b82 */ /* 0x002e220000000a00 */
[----:B------:R-:W-:Y:S01]  /*06e0*/  IMAD R9, R19, 0x400, R0 ;  /* 0x0000040013097824 */ /* 0x000fe200078e0200 */
[----:B------:R-:W-:Y:S02]  /*06f0*/  ISETP.NE.AND P0, PT, R20, RZ, PT ;  /* 0x000000ff1400720c */ /* 0x000fe40003f05270 */
[----:B------:R-:W-:Y:S01]  /*0700*/  MOV R22, R12 ;  /* 0x0000000c00167202 */ /* 0x000fe20000000f00 */
[----:B---3--:R-:W-:Y:S01]  /*0710*/  FADD R7, R4, R4 ;  /* 0x0000000404077221 */ /* 0x008fe20000000000 */
[----:B0-----:R-:W-:-:S05]  /*0720*/  IMAD.WIDE.U32 R4, R9, 0x4, R2 ;  /* 0x0000000409047825 */ /* 0x001fca00078e0002 */
[----:B------:R3:W-:Y:S04]  /*0730*/  STG.E desc[UR8][R4.64], R7 ;  /* 0x0000000704007986 */ /* 0x0007e8000c101908 */
[----:B------:R-:W-:Y:S05]  /*0740*/  @!P0 BRA `(.L_x_6) ;  /* 0x0000000000348947 */ /* 0x000fea0003800000 */
[----:B------:R-:W-:Y:S01]  /*0750*/  ISETP.NE.AND P0, PT, R20, 0x1, PT ;  /* 0x000000011400780c */ /* 0x000fe20003f05270 */
[----:B--2---:R-:W0:Y:S01]  /*0760*/  LDS R6, [R16] ;  /* 0x0000000010067984 */ /* 0x004e220000000800 */
[----:B---3--:R-:W-:Y:S02]  /*0770*/  IADD3 R4, PT, PT, R9, R13, RZ ;  /* 0x0000000d09047210 */ /* 0x008fe40007ffe0ff */
[----:B------:R-:W-:-:S09]  /*0780*/  MOV R22, R18 ;  /* 0x0000001200167202 */ /* 0x000fd20000000f00 */
[----:B------:R-:W1:Y:S01]  /*0790*/  @P0 LDS R8, [R17] ;  /* 0x0000000011080984 */ /* 0x000e620000000800 */
[----:B------:R-:W-:Y:S01]  /*07a0*/  @P0 IMAD.IADD R7, R4, 0x1, R13 ;  /* 0x0000000104070824 */ /* 0x000fe200078e020d */
[----:B------:R-:W-:Y:S01]  /*07b0*/  @P0 IADD3 R22, PT, PT, R18, R13, RZ ;  /* 0x0000000d12160210 */ /* 0x000fe20007ffe0ff */
[----:B------:R-:W-:-:S04]  /*07c0*/  IMAD.WIDE.U32 R4, R4, 0x4, R2 ;  /* 0x0000000404047825 */ /* 0x000fc800078e0002 */
[----:B------:R-:W-:-:S04]  /*07d0*/  @P0 IMAD.WIDE.U32 R2, R7, 0x4, R2 ;  /* 0x0000000407020825 */ /* 0x000fc800078e0002 */
[----:B0-----:R-:W-:-:S05]  /*07e0*/  FADD R7, R6, R6 ;  /* 0x0000000606077221 */ /* 0x001fca0000000000 */
[----:B------:R4:W-:Y:S01]  /*07f0*/  STG.E desc[UR8][R4.64], R7 ;  /* 0x0000000704007986 */ /* 0x0009e2000c101908 */
[----:B-1----:R-:W-:-:S05]  /*0800*/  @P0 FADD R9, R8, R8 ;  /* 0x0000000808090221 */ /* 0x002fca0000000000 */
[----:B------:R4:W-:Y:S02]  /*0810*/  @P0 STG.E desc[UR8][R2.64], R9 ;  /* 0x0000000902000986 */ /* 0x0009e4000c101908 */
.L_x_6:
[----:B------:R-:W-:Y:S05]  /*0820*/  BSYNC.RECONVERGENT B0 ;  /* 0x0000000000007941 */ /* 0x000fea0003800200 */
.L_x_5:
[----:B------:R-:W-:Y:S04]  /*0830*/  BSSY.RECONVERGENT B0, `(.L_x_7) ;  /* 0x0000021000007945 */ /* 0x000fe80003800200 */
[----:B------:R-:W-:Y:S05]  /*0840*/  @!P1 BRA `(.L_x_8) ;  /* 0x00000000007c9947 */ /* 0x000fea0003800000 */
[----:B---34-:R-:W3:Y:S01]  /*0850*/  S2R R4, SR_CgaCtaId ;  /* 0x0000000000047919 */ /* 0x018ee20000008800 */
[----:B-1----:R-:W1:Y:S01]  /*0860*/  LDC.64 R2, c[0x0][0x388] ;  /* 0x0000e200ff027b82 */ /* 0x002e620000000a00 */
[----:B------:R-:W-:-:S04]  /*0870*/  MOV R21, 0x400 ;  /* 0x0000040000157802 */ /* 0x000fc80000000f00 */
[----:B---3--:R-:W-:-:S07]  /*0880*/  LEA R21, R4, R21, 0x18 ;  /* 0x0000001504157211 */ /* 0x008fce00078ec0ff */
.L_x_9:
[----:B0-----:R-:W-:Y:S01]  /*0890*/  IMAD R4, R22, 0x4, R21 ;  /* 0x0000000416047824 */ /* 0x001fe200078e0215 */
[-C--:B--2---:R-:W-:Y:S02]  /*08a0*/  LEA R10, R19, R22.reuse, 0xa ;  /* 0x00000016130a7211 */ /* 0x084fe400078e50ff */
[C---:B------:R-:W-:Y:S02]  /*08b0*/  LEA R22, R13.reuse, R22, 0x2 ;  /* 0x000000160d167211 */ /* 0x040fe400078e10ff */
[C---:B------:R-:W-:Y:S02]  /*08c0*/  LEA R8, R13.reuse, R4, 0x2 ;  /* 0x000000040d087211 */ /* 0x040fe400078e10ff */
[----:B------:R-:W2:Y:S01]  /*08d0*/  LDS R4, [R4] ;  /* 0x0000000004047984 */ /* 0x000ea20000000800 */
[C---:B0-----:R-:W-:Y:S01]  /*08e0*/  IADD3 R5, PT, PT, R10.reuse, R13, RZ ;  /* 0x0000000d0a057210 */ /* 0x041fe20007ffe0ff */
[----:B-1----:R-:W-:Y:S01]  /*08f0*/  IMAD.WIDE.U32 R10, R10, 0x4, R2 ;  /* 0x000000040a0a7825 */ /* 0x002fe200078e0002 */
[----:B------:R-:W-:-:S02]  /*0900*/  LEA R26, R13, R8, 0x2 ;  /* 0x000000080d1a7211 */ /* 0x000fc400078e10ff */
[----:B------:R-:W0:Y:S01]  /*0910*/  LDS R8, [R8] ;  /* 0x0000000008087984 */ /* 0x000e220000000800 */
[----:B------:R-:W-:Y:S01]  /*0920*/  IMAD.IADD R6, R5, 0x1, R13 ;  /* 0x0000000105067824 */ /* 0x000fe200078e020d */
[----:B------:R-:W-:Y:S01]  /*0930*/  ISETP.GE.U32.AND P0, PT, R22, 0x400, PT ;  /* 0x000004001600780c */ /* 0x000fe20003f06070 */
[----:B------:R-:W-:Y:S01]  /*0940*/  IMAD R24, R13, 0x4, R26 ;  /* 0x000000040d187824 */ /* 0x000fe200078e021a */
[----:B------:R-:W1:Y:S02]  /*0950*/  LDS R23, [R26] ;  /* 0x000000001a177984 */ /* 0x000e640000000800 */
[C---:B------:R-:W-:Y:S01]  /*0960*/  IADD3 R9, PT, PT, R6.reuse, R13, RZ ;  /* 0x0000000d06097210 */ /* 0x040fe20007ffe0ff */
[----:B------:R-:W-:Y:S02]  /*0970*/  IMAD.WIDE.U32 R6, R6, 0x4, R2 ;  /* 0x0000000406067825 */ /* 0x000fe400078e0002 */
[----:B------:R-:W3:Y:S02]  /*0980*/  LDS R24, [R24] ;  /* 0x0000000018187984 */ /* 0x000ee40000000800 */
[----:B--2---:R-:W-:Y:S01]  /*0990*/  FADD R25, R4, R4 ;  /* 0x0000000404197221 */ /* 0x004fe20000000000 */
[----:B------:R-:W-:-:S04]  /*09a0*/  IMAD.WIDE.U32 R4, R5, 0x4, R2 ;  /* 0x0000000405047825 */ /* 0x000fc800078e0002 */
[----:B0-----:R-:W-:Y:S01]  /*09b0*/  FADD R27, R8, R8 ;  /* 0x00000008081b7221 */ /* 0x001fe20000000000 */
[----:B------:R-:W-:Y:S01]  /*09c0*/  IMAD.WIDE.U32 R8, R9, 0x4, R2 ;  /* 0x0000000409087825 */ /* 0x000fe200078e0002 */
[----:B------:R0:W-:Y:S03]  /*09d0*/  STG.E desc[UR8][R10.64], R25 ;  /* 0x000000190a007986 */ /* 0x0001e6000c101908 */
[----:B-1----:R-:W-:Y:S01]  /*09e0*/  FADD R23, R23, R23 ;  /* 0x0000001717177221 */ /* 0x002fe20000000000 */
[----:B------:R0:W-:Y:S01]  /*09f0*/  STG.E desc[UR8][R4.64], R27 ;  /* 0x0000001b04007986 */ /* 0x0001e2000c101908 */
[----:B---3--:R-:W-:-:S03]  /*0a00*/  FADD R29, R24, R24 ;  /* 0x00000018181d7221 */ /* 0x008fc60000000000 */
[----:B------:R0:W-:Y:S04]  /*0a10*/  STG.E desc[UR8][R6.64], R23 ;  /* 0x0000001706007986 */ /* 0x0001e8000c101908 */
[----:B------:R0:W-:Y:S01]  /*0a20*/  STG.E desc[UR8][R8.64], R29 ;  /* 0x0000001d08007986 */ /* 0x0001e2000c101908 */
[----:B------:R-:W-:Y:S05]  /*0a30*/  @!P0 BRA `(.L_x_9) ;  /* 0xfffffffc00948947 */ /* 0x000fea000383ffff */
.L_x_8:
[----:B------:R-:W-:Y:S05]  /*0a40*/  BSYNC.RECONVERGENT B0 ;  /* 0x0000000000007941 */ /* 0x000fea0003800200 */
.L_x_7:
[----:B------:R-:W-:Y:S06]  /*0a50*/  BAR.SYNC.DEFER_BLOCKING 0x0 ;  /* 0x0000000000007b1d */ /* 0x000fec0000010000 */
[----:B------:R-:W-:Y:S05]  /*0a60*/  BRA.U UP0, `(.L_x_10) ;  /* 0xfffffff900047547 */ /* 0x000fea000b83ffff */
[----:B------:R-:W-:Y:S05]  /*0a70*/  EXIT ;  /* 0x000000000000794d */ /* 0x000fea0003800000 */
.L_x_11:
[----:B------:R-:W-:-:S00]  /*0a80*/  BRA `(.L_x_11) ;  /* 0xfffffffc00fc7947 */ /* 0x000fc0000383ffff */
[----:B------:R-:W-:-:S00]  /*0a90*/  NOP ;  /* 0x0000000000007918 */ /* 0x000fc00000000000 */
        /* <DEDUP_REMOVED lines=14> */
.L_x_12:


//--------------------- .nv.shared._Z6kernelPKfPfi --------------------------
	.section	.nv.shared._Z6kernelPKfPfi,"aw",@nobits
	.sectionflags	@""
	.align	16
	.zero		1024


//--------------------- .nv.shared.reserved.0     --------------------------
	.section	.nv.shared.reserved.0,"aw",@nobits
	.weak		__nv_reservedSMEM_offset_0_alias
	.size		__nv_reservedSMEM_offset_0_alias, 0, 64
	.other		__nv_reservedSMEM_offset_0_alias,@"STO_CUDA_RESERVED_SHARED STV_DEFAULT"
__nv_reservedSMEM_offset_0_alias:
	.zero		0
	.zero		64


//--------------------- .nv.constant0._Z6kernelPKfPfi --------------------------
	.section	.nv.constant0._Z6kernelPKfPfi,"a",@progbits
	.sectionflags	@""
	.align	4
.nv.constant0._Z6kernelPKfPfi:
	.zero		916


//--------------------- SYMBOLS --------------------------

	.type		.nv.reservedSmem.offset0,@object
	.size		.nv.reservedSmem.offset0,0x4
	.type		.nv.reservedSmem.cap,@object
	.size		.nv.reservedSmem.cap,0x4
